//
// Generated by NVIDIA NVVM Compiler
//
// Compiler Build ID: CL-36424714
// Cuda compilation tools, release 13.0, V13.0.88
// Based on NVVM 20.0.0
//

.version 9.0
.target sm_100
.address_size 64

	// .globl	_Z15MatrixMulKernel6MatrixS_S_

.visible .entry _Z15MatrixMulKernel6MatrixS_S_(
	.param .align 8 .b8 _Z15MatrixMulKernel6MatrixS_S__param_0[16],
	.param .align 8 .b8 _Z15MatrixMulKernel6MatrixS_S__param_1[16],
	.param .align 8 .b8 _Z15MatrixMulKernel6MatrixS_S__param_2[16]
)
{
	.reg .pred 	%p<10>;
	.reg .b32 	%r<36>;
	.reg .b32 	%f<68>;
	.reg .b64 	%rd<53>;

	ld.param.u64 	%rd6, [_Z15MatrixMulKernel6MatrixS_S__param_2+8];
	ld.param.u32 	%r2, [_Z15MatrixMulKernel6MatrixS_S__param_1];
	ld.param.u32 	%r1, [_Z15MatrixMulKernel6MatrixS_S__param_0];
	ld.param.u64 	%rd7, [_Z15MatrixMulKernel6MatrixS_S__param_1+8];
	ld.param.u64 	%rd8, [_Z15MatrixMulKernel6MatrixS_S__param_0+8];
	ld.param.v2.u32 	{%r20, %r21}, [_Z15MatrixMulKernel6MatrixS_S__param_2];
	cvta.to.global.u64 	%rd1, %rd8;
	cvta.to.global.u64 	%rd2, %rd7;
	mov.u32 	%r3, %tid.x;
	mov.u32 	%r4, %tid.y;
	setp.lt.s32 	%p1, %r1, 1;
	mov.f32 	%f67, 0f00000000;
	@%p1 bra 	$L__BB0_12;
	mul.lo.s32 	%r5, %r1, %r4;
	and.b32  	%r6, %r1, 7;
	setp.lt.u32 	%p2, %r1, 8;
	mov.f32 	%f67, 0f00000000;
	mov.b32 	%r34, 0;
	@%p2 bra 	$L__BB0_4;
	and.b32  	%r34, %r1, 2147483640;
	neg.s32 	%r32, %r34;
	shl.b32 	%r9, %r2, 3;
	mul.wide.u32 	%rd9, %r5, 4;
	add.s64 	%rd10, %rd9, %rd1;
	add.s64 	%rd52, %rd10, 16;
	mov.f32 	%f67, 0f00000000;
	mul.wide.s32 	%rd13, %r2, 4;
	mov.u32 	%r31, %r3;
$L__BB0_3:
	.pragma "nounroll";
	ld.global.f32 	%f17, [%rd52+-16];
	mul.wide.s32 	%rd11, %r31, 4;
	add.s64 	%rd12, %rd2, %rd11;
	ld.global.f32 	%f18, [%rd12];
	fma.rn.f32 	%f19, %f17, %f18, %f67;
	ld.global.f32 	%f20, [%rd52+-12];
	add.s64 	%rd14, %rd12, %rd13;
	ld.global.f32 	%f21, [%rd14];
	fma.rn.f32 	%f22, %f20, %f21, %f19;
	ld.global.f32 	%f23, [%rd52+-8];
	add.s64 	%rd15, %rd14, %rd13;
	ld.global.f32 	%f24, [%rd15];
	fma.rn.f32 	%f25, %f23, %f24, %f22;
	ld.global.f32 	%f26, [%rd52+-4];
	add.s64 	%rd16, %rd15, %rd13;
	ld.global.f32 	%f27, [%rd16];
	fma.rn.f32 	%f28, %f26, %f27, %f25;
	ld.global.f32 	%f29, [%rd52];
	add.s64 	%rd17, %rd16, %rd13;
	ld.global.f32 	%f30, [%rd17];
	fma.rn.f32 	%f31, %f29, %f30, %f28;
	ld.global.f32 	%f32, [%rd52+4];
	add.s64 	%rd18, %rd17, %rd13;
	ld.global.f32 	%f33, [%rd18];
	fma.rn.f32 	%f34, %f32, %f33, %f31;
	ld.global.f32 	%f35, [%rd52+8];
	add.s64 	%rd19, %rd18, %rd13;
	ld.global.f32 	%f36, [%rd19];
	fma.rn.f32 	%f37, %f35, %f36, %f34;
	ld.global.f32 	%f38, [%rd52+12];
	add.s64 	%rd20, %rd19, %rd13;
	ld.global.f32 	%f39, [%rd20];
	fma.rn.f32 	%f67, %f38, %f39, %f37;
	add.s32 	%r32, %r32, 8;
	add.s32 	%r31, %r31, %r9;
	add.s64 	%rd52, %rd52, 32;
	setp.ne.s32 	%p3, %r32, 0;
	@%p3 bra 	$L__BB0_3;
$L__BB0_4:
	setp.eq.s32 	%p4, %r6, 0;
	@%p4 bra 	$L__BB0_12;
	and.b32  	%r15, %r1, 3;
	setp.lt.u32 	%p5, %r6, 4;
	@%p5 bra 	$L__BB0_7;
	add.s32 	%r23, %r34, %r5;
	mul.wide.u32 	%rd21, %r23, 4;
	add.s64 	%rd22, %rd1, %rd21;
	ld.global.f32 	%f41, [%rd22];
	mad.lo.s32 	%r24, %r34, %r2, %r3;
	mul.wide.s32 	%rd23, %r24, 4;
	add.s64 	%rd24, %rd2, %rd23;
	ld.global.f32 	%f42, [%rd24];
	fma.rn.f32 	%f43, %f41, %f42, %f67;
	cvt.u64.u32 	%rd25, %r5;
	cvt.u64.u32 	%rd26, %r34;
	add.s64 	%rd27, %rd26, %rd25;
	shl.b64 	%rd28, %rd27, 2;
	add.s64 	%rd29, %rd1, %rd28;
	ld.global.f32 	%f44, [%rd29+4];
	mul.wide.s32 	%rd30, %r2, 4;
	add.s64 	%rd31, %rd24, %rd30;
	ld.global.f32 	%f45, [%rd31];
	fma.rn.f32 	%f46, %f44, %f45, %f43;
	ld.global.f32 	%f47, [%rd29+8];
	add.s64 	%rd32, %rd31, %rd30;
	ld.global.f32 	%f48, [%rd32];
	fma.rn.f32 	%f49, %f47, %f48, %f46;
	ld.global.f32 	%f50, [%rd29+12];
	add.s64 	%rd33, %rd32, %rd30;
	ld.global.f32 	%f51, [%rd33];
	fma.rn.f32 	%f67, %f50, %f51, %f49;
	add.s32 	%r34, %r34, 4;
$L__BB0_7:
	setp.eq.s32 	%p6, %r15, 0;
	@%p6 bra 	$L__BB0_12;
	setp.eq.s32 	%p7, %r15, 1;
	@%p7 bra 	$L__BB0_10;
	add.s32 	%r25, %r34, %r5;
	mul.wide.u32 	%rd34, %r25, 4;
	add.s64 	%rd35, %rd1, %rd34;
	ld.global.f32 	%f53, [%rd35];
	mad.lo.s32 	%r26, %r34, %r2, %r3;
	mul.wide.s32 	%rd36, %r26, 4;
	add.s64 	%rd37, %rd2, %rd36;
	ld.global.f32 	%f54, [%rd37];
	fma.rn.f32 	%f55, %f53, %f54, %f67;
	cvt.u64.u32 	%rd38, %r5;
	cvt.u64.u32 	%rd39, %r34;
	add.s64 	%rd40, %rd39, %rd38;
	shl.b64 	%rd41, %rd40, 2;
	add.s64 	%rd42, %rd1, %rd41;
	ld.global.f32 	%f56, [%rd42+4];
	mul.wide.s32 	%rd43, %r2, 4;
	add.s64 	%rd44, %rd37, %rd43;
	ld.global.f32 	%f57, [%rd44];
	fma.rn.f32 	%f67, %f56, %f57, %f55;
	add.s32 	%r34, %r34, 2;
$L__BB0_10:
	and.b32  	%r27, %r1, 1;
	setp.eq.b32 	%p8, %r27, 1;
	not.pred 	%p9, %p8;
	@%p9 bra 	$L__BB0_12;
	add.s32 	%r28, %r34, %r5;
	mul.wide.u32 	%rd45, %r28, 4;
	add.s64 	%rd46, %rd1, %rd45;
	ld.global.f32 	%f58, [%rd46];
	mad.lo.s32 	%r29, %r34, %r2, %r3;
	mul.wide.s32 	%rd47, %r29, 4;
	add.s64 	%rd48, %rd2, %rd47;
	ld.global.f32 	%f59, [%rd48];
	fma.rn.f32 	%f67, %f58, %f59, %f67;
$L__BB0_12:
	cvta.to.global.u64 	%rd49, %rd6;
	mad.lo.s32 	%r30, %r20, %r4, %r3;
	mul.wide.s32 	%rd50, %r30, 4;
	add.s64 	%rd51, %rd49, %rd50;
	st.global.f32 	[%rd51], %f67;
	ret;

}


// ===== COMPILED SASS (sm_100) =====

	.target	sm_100

	.elftype	@"ET_EXEC"


//--------------------- .note.nv.tkinfo           --------------------------
	.section	.note.nv.tkinfo,"",@"SHT_NOTE"
	.sectionflags	@"SHF_NOTE_NV_TKINFO"
	.tkinfo
        /*0018*/ 	.word	0x00000002
        /*0030*/ 	.string	""
        /*0030*/ 	.string	"ptxas"
        /*0030*/ 	.string	"Cuda compilation tools, release 13.0, V13.0.88"
        /*0030*/ 	.string	"Build cuda_13.0.r13.0/compiler.36424714_0"
        /*0030*/ 	.string	"-arch sm_100 -m 64 "



//--------------------- .note.nv.cuinfo           --------------------------
	.section	.note.nv.cuinfo,"",@"SHT_NOTE"
	.sectionflags	@"SHF_NOTE_NV_CUINFO"
        /*0018*/ 	.short	0x0002
        /*001a*/ 	.short	0x0064
        /*001c*/ 	.short	0x0082
	.zero		2


//--------------------- .nv.info                  --------------------------
	.section	.nv.info,"",@"SHT_CUDA_INFO"
	.align	4


	//----- nvinfo : EIATTR_REGCOUNT
	.align		4
        /*0000*/ 	.byte	0x04, 0x2f
        /*0002*/ 	.short	(.L_1 - .L_0)
	.align		4
.L_0:
        /*0004*/ 	.word	index@(_Z15MatrixMulKernel6MatrixS_S_)
        /*0008*/ 	.word	0x00000020


	//----- nvinfo : EIATTR_FRAME_SIZE
	.align		4
.L_1:
        /*000c*/ 	.byte	0x04, 0x11
        /*000e*/ 	.short	(.L_3 - .L_2)
	.align		4
.L_2:
        /*0010*/ 	.word	index@(_Z15MatrixMulKernel6MatrixS_S_)
        /*0014*/ 	.word	0x00000000


	//----- nvinfo : EIATTR_MIN_STACK_SIZE
	.align		4
.L_3:
        /*0018*/ 	.byte	0x04, 0x12
        /*001a*/ 	.short	(.L_5 - .L_4)
	.align		4
.L_4:
        /*001c*/ 	.word	index@(_Z15MatrixMulKernel6MatrixS_S_)
        /*0020*/ 	.word	0x00000000
.L_5:


//--------------------- .nv.compat                --------------------------
	.section	.nv.compat,"",@"SHT_CUDA_COMPAT_INFO"
	.align	4
        /*0000*/ 	.byte	0x02, 0x09, 0x00, 0x00, 0x02, 0x02, 0x01, 0x00, 0x02, 0x05, 0x05, 0x00, 0x03, 0x07, 0x01, 0x01
        /*0010*/ 	.byte	0x02, 0x03, 0x00, 0x00, 0x02, 0x06, 0x01, 0x00, 0x04, 0x0b, 0x08, 0x00, 0x09, 0x00, 0x00, 0x00
        /*0020*/ 	.byte	0x00, 0x00, 0x00, 0x00


//--------------------- .nv.info._Z15MatrixMulKernel6MatrixS_S_ --------------------------
	.section	.nv.info._Z15MatrixMulKernel6MatrixS_S_,"",@"SHT_CUDA_INFO"
	.sectionflags	@""
	.align	4


	//----- nvinfo : EIATTR_CUDA_API_VERSION
	.align		4
        /*0000*/ 	.byte	0x04, 0x37
        /*0002*/ 	.short	(.L_7 - .L_6)
.L_6:
        /*0004*/ 	.word	0x00000082


	//----- nvinfo : EIATTR_KPARAM_INFO
	.align		4
.L_7:
        /*0008*/ 	.byte	0x04, 0x17
        /*000a*/ 	.short	(.L_9 - .L_8)
.L_8:
        /*000c*/ 	.word	0x00000000
        /*0010*/ 	.short	0x0002
        /*0012*/ 	.short	0x0020
        /*0014*/ 	.byte	0x00, 0xf0, 0x41, 0x00


	//----- nvinfo : EIATTR_KPARAM_INFO
	.align		4
.L_9:
        /*0018*/ 	.byte	0x04, 0x17
        /*001a*/ 	.short	(.L_11 - .L_10)
.L_10:
        /*001c*/ 	.word	0x00000000
        /*0020*/ 	.short	0x0001
        /*0022*/ 	.short	0x0010
        /*0024*/ 	.byte	0x00, 0xf0, 0x41, 0x00


	//----- nvinfo : EIATTR_KPARAM_INFO
	.align		4
.L_11:
        /*0028*/ 	.byte	0x04, 0x17
        /*002a*/ 	.short	(.L_13 - .L_12)
.L_12:
        /*002c*/ 	.word	0x00000000
        /*0030*/ 	.short	0x0000
        /*0032*/ 	.short	0x0000
        /*0034*/ 	.byte	0x00, 0xf0, 0x41, 0x00


	//----- nvinfo : EIATTR_SPARSE_MMA_MASK
	.align		4
.L_13:
        /*0038*/ 	.byte	0x03, 0x50
        /*003a*/ 	.short	0x0000


	//----- nvinfo : EIATTR_MAXREG_COUNT
	.align		4
        /*003c*/ 	.byte	0x03, 0x1b
        /*003e*/ 	.short	0x00ff


	//----- nvinfo : EIATTR_MERCURY_ISA_VERSION
	.align		4
        /*0040*/ 	.byte	0x03, 0x5f
        /*0042*/ 	.short	0x0101


	//----- nvinfo : EIATTR_VRC_CTA_INIT_COUNT
	.align		4
        /*0044*/ 	.byte	0x02, 0x4a
	.zero		1
	.zero		1


	//----- nvinfo : EIATTR_EXIT_INSTR_OFFSETS
	.align		4
        /*0048*/ 	.byte	0x04, 0x1c
        /*004a*/ 	.short	(.L_15 - .L_14)


	//   ....[0]....
.L_14:
        /*004c*/ 	.word	0x000008a0


	//----- nvinfo : EIATTR_CBANK_PARAM_SIZE
	.align		4
.L_15:
        /*0050*/ 	.byte	0x03, 0x19
        /*0052*/ 	.short	0x0030


	//----- nvinfo : EIATTR_PARAM_CBANK
	.align		4
        /*0054*/ 	.byte	0x04, 0x0a
        /*0056*/ 	.short	(.L_17 - .L_16)
	.align		4
.L_16:
        /*0058*/ 	.word	index@(.nv.constant0._Z15MatrixMulKernel6MatrixS_S_)
        /*005c*/ 	.short	0x0380
        /*005e*/ 	.short	0x0030


	//----- nvinfo : EIATTR_SW_WAR
	.align		4
.L_17:
        /*0060*/ 	.byte	0x04, 0x36
        /*0062*/ 	.short	(.L_19 - .L_18)
.L_18:
        /*0064*/ 	.word	0x00000008
.L_19:


//--------------------- .nv.callgraph             --------------------------
	.section	.nv.callgraph,"",@"SHT_CUDA_CALLGRAPH"
	.align	4
	.sectionentsize	8
	.align		4
        /*0000*/ 	.word	0x00000000
	.align		4
        /*0004*/ 	.word	0xffffffff
	.align		4
        /*0008*/ 	.word	0x00000000
	.align		4
        /*000c*/ 	.word	0xfffffffe
	.align		4
        /*0010*/ 	.word	0x00000000
	.align		4
        /*0014*/ 	.word	0xfffffffd
	.align		4
        /*0018*/ 	.word	0x00000000
	.align		4
        /*001c*/ 	.word	0xfffffffc


//--------------------- .text._Z15MatrixMulKernel6MatrixS_S_ --------------------------
	.section	.text._Z15MatrixMulKernel6MatrixS_S_,"ax",@progbits
	.align	128
        .global         _Z15MatrixMulKernel6MatrixS_S_
        .type           _Z15MatrixMulKernel6MatrixS_S_,@function
        .size           _Z15MatrixMulKernel6MatrixS_S_,(.L_x_6 - _Z15MatrixMulKernel6MatrixS_S_)
        .other          _Z15MatrixMulKernel6MatrixS_S_,@"STO_CUDA_ENTRY STV_DEFAULT"
_Z15MatrixMulKernel6MatrixS_S_:
.text._Z15MatrixMulKernel6MatrixS_S_:
[----:B------:R-:W-:Y:S01]  /*0000*/  LDC R1, c[0x0][0x37c] ;  /* 0x0000df00ff017b82 */ /* 0x000fe20000000800 */
[----:B------:R-:W0:Y:S01]  /*0010*/  LDCU UR5, c[0x0][0x380] ;  /* 0x00007000ff0577ac */ /* 0x000e220008000800 */
[----:B------:R-:W1:Y:S01]  /*0020*/  S2R R0, SR_TID.X ;  /* 0x0000000000007919 */ /* 0x000e620000002100 */
[----:B------:R-:W-:Y:S01]  /*0030*/  HFMA2 R17, -RZ, RZ, 0, 0 ;  /* 0x00000000ff117431 */ /* 0x000fe200000001ff */
[----:B------:R-:W2:Y:S01]  /*0040*/  LDCU.64 UR8, c[0x0][0x358] ;  /* 0x00006b00ff0877ac */ /* 0x000ea20008000a00 */
[----:B------:R-:W3:Y:S01]  /*0050*/  S2R R15, SR_TID.Y ;  /* 0x00000000000f7919 */ /* 0x000ee20000002200 */
[----:B0-----:R-:W-:-:S09]  /*0060*/  UISETP.GE.AND UP0, UPT, UR5, 0x1, UPT ;  /* 0x000000010500788c */ /* 0x001fd2000bf06270 */
[----:B--2---:R-:W-:Y:S05]  /*0070*/  BRA.U !UP0, `(.L_x_0) ;  /* 0x0000000508f47547 */ /* 0x004fea000b800000 */
[----:B------:R-:W-:Y:S02]  /*0080*/  UISETP.GE.U32.AND UP1, UPT, UR5, 0x8, UPT ;  /* 0x000000080500788c */ /* 0x000fe4000bf26070 */
[----:B---3--:R-:W-:Y:S01]  /*0090*/  IMAD R14, R15, UR5, RZ ;  /* 0x000000050f0e7c24 */ /* 0x008fe2000f8e02ff */
[----:B------:R-:W-:Y:S01]  /*00a0*/  ULOP3.LUT UR6, UR5, 0x7, URZ, 0xc0, !UPT ;  /* 0x0000000705067892 */ /* 0x000fe2000f8ec0ff */
[----:B------:R-:W-:Y:S01]  /*00b0*/  MOV R17, RZ ;  /* 0x000000ff00117202 */ /* 0x000fe20000000f00 */
[----:B------:R-:W-:Y:S02]  /*00c0*/  UMOV UR4, URZ ;  /* 0x000000ff00047c82 */ /* 0x000fe40008000000 */
[----:B------:R-:W-:Y:S02]  /*00d0*/  UISETP.NE.AND UP0, UPT, UR6, URZ, UPT ;  /* 0x000000ff0600728c */ /* 0x000fe4000bf05270 */
[----:B------:R-:W-:Y:S09]  /*00e0*/  BRA.U !UP1, `(.L_x_1) ;  /* 0x0000000109c47547 */ /* 0x000ff2000b800000 */
[----:B------:R-:W0:Y:S01]  /*00f0*/  LDC.64 R2, c[0x0][0x388] ;  /* 0x0000e200ff027b82 */ /* 0x000e220000000a00 */
[----:B------:R-:W-:Y:S01]  /*0100*/  ULOP3.LUT UR4, UR5, 0x7ffffff8, URZ, 0xc0, !UPT ;  /* 0x7ffffff805047892 */ /* 0x000fe2000f8ec0ff */
[----:B------:R-:W-:Y:S02]  /*0110*/  MOV R17, RZ ;  /* 0x000000ff00117202 */ /* 0x000fe40000000f00 */
[----:B-1----:R-:W-:Y:S01]  /*0120*/  MOV R16, R0 ;  /* 0x0000000000107202 */ /* 0x002fe20000000f00 */
[----:B------:R-:W-:Y:S01]  /*0130*/  UIADD3 UR7, UPT, UPT, -UR4, URZ, URZ ;  /* 0x000000ff04077290 */ /* 0x000fe2000fffe1ff */
[----:B0-----:R-:W-:-:S03]  /*0140*/  IMAD.WIDE.U32 R2, R14, 0x4, R2 ;  /* 0x000000040e027825 */ /* 0x001fc600078e0002 */
[----:B------:R-:W-:-:S04]  /*0150*/  IADD3 R4, P0, PT, R2, 0x10, RZ ;  /* 0x0000001002047810 */ /* 0x000fc80007f1e0ff */
[----:B------:R-:W-:-:S09]  /*0160*/  IADD3.X R3, PT, PT, RZ, R3, RZ, P0, !PT ;  /* 0x00000003ff037210 */ /* 0x000fd200007fe4ff */
.L_x_2:
[----:B------:R-:W0:Y:S01]  /*0170*/  LDC.64 R10, c[0x0][0x398] ;  /* 0x0000e600ff0a7b82 */ /* 0x000e220000000a00 */
[----:B------:R-:W-:-:S05]  /*0180*/  MOV R2, R4 ;  /* 0x0000000400027202 */ /* 0x000fca0000000f00 */
[----:B------:R-:W2:Y:S02]  /*0190*/  LDG.E R18, desc[UR8][R2.64+-0x10] ;  /* 0xfffff00802127981 */ /* 0x000ea4000c1e1900 */
[----:B------:R-:W1:Y:S02]  /*01a0*/  LDC R19, c[0x0][0x390] ;  /* 0x0000e400ff137b82 */ /* 0x000e640000000800 */
[----:B------:R-:W3:Y:S04]  /*01b0*/  LDG.E R22, desc[UR8][R2.64+-0xc] ;  /* 0xfffff40802167981 */ /* 0x000ee8000c1e1900 */
[----:B------:R-:W4:Y:S04]  /*01c0*/  LDG.E R23, desc[UR8][R2.64+-0x8] ;  /* 0xfffff80802177981 */ /* 0x000f28000c1e1900 */
[----:B------:R-:W5:Y:S04]  /*01d0*/  LDG.E R25, desc[UR8][R2.64+-0x4] ;  /* 0xfffffc0802197981 */ /* 0x000f68000c1e1900 */
[----:B------:R-:W5:Y:S01]  /*01e0*/  LDG.E R26, desc[UR8][R2.64] ;  /* 0x00000008021a7981 */ /* 0x000f62000c1e1900 */
[----:B0-----:R-:W-:-:S05]  /*01f0*/  IMAD.WIDE R10, R16, 0x4, R10 ;  /* 0x00000004100a7825 */ /* 0x001fca00078e020a */
[----:B------:R0:W2:Y:S01]  /*0200*/  LDG.E R20, desc[UR8][R10.64] ;  /* 0x000000080a147981 */ /* 0x0000a2000c1e1900 */
[----:B-1----:R-:W-:-:S05]  /*0210*/  IMAD.WIDE R28, R19, 0x4, R10 ;  /* 0x00000004131c7825 */ /* 0x002fca00078e020a */
[----:B------:R-:W3:Y:S01]  /*0220*/  LDG.E R21, desc[UR8][R28.64] ;  /* 0x000000081c157981 */ /* 0x000ee2000c1e1900 */
[----:B------:R-:W-:-:S05]  /*0230*/  IMAD.WIDE R12, R19, 0x4, R28 ;  /* 0x00000004130c7825 */ /* 0x000fca00078e021c */
[----:B------:R1:W4:Y:S01]  /*0240*/  LDG.E R24, desc[UR8][R12.64] ;  /* 0x000000080c187981 */ /* 0x000322000c1e1900 */
[----:B------:R-:W-:-:S03]  /*0250*/  IMAD.WIDE R8, R19, 0x4, R12 ;  /* 0x0000000413087825 */ /* 0x000fc600078e020c */
[----:B------:R-:W5:Y:S01]  /*0260*/  LDG.E R28, desc[UR8][R2.64+0x4] ;  /* 0x00000408021c7981 */ /* 0x000f62000c1e1900 */
[----:B------:R-:W-:-:S03]  /*0270*/  IMAD.WIDE R4, R19, 0x4, R8 ;  /* 0x0000000413047825 */ /* 0x000fc600078e0208 */
[----:B------:R-:W5:Y:S04]  /*0280*/  LDG.E R29, desc[UR8][R2.64+0x8] ;  /* 0x00000808021d7981 */ /* 0x000f68000c1e1900 */
[----:B------:R-:W5:Y:S01]  /*0290*/  LDG.E R8, desc[UR8][R8.64] ;  /* 0x0000000808087981 */ /* 0x000f62000c1e1900 */
[----:B------:R-:W-:-:S03]  /*02a0*/  IMAD.WIDE R6, R19, 0x4, R4 ;  /* 0x0000000413067825 */ /* 0x000fc600078e0204 */
[----:B------:R1:W5:Y:S01]  /*02b0*/  LDG.E R5, desc[UR8][R4.64] ;  /* 0x0000000804057981 */ /* 0x000362000c1e1900 */
[----:B0-----:R-:W-:-:S03]  /*02c0*/  IMAD.WIDE R10, R19, 0x4, R6 ;  /* 0x00000004130a7825 */ /* 0x001fc600078e0206 */
[----:B------:R-:W5:Y:S01]  /*02d0*/  LDG.E R7, desc[UR8][R6.64] ;  /* 0x0000000806077981 */ /* 0x000f62000c1e1900 */
[----:B-1----:R-:W-:-:S03]  /*02e0*/  IMAD.WIDE R12, R19, 0x4, R10 ;  /* 0x00000004130c7825 */ /* 0x002fc600078e020a */
[----:B------:R-:W5:Y:S04]  /*02f0*/  LDG.E R27, desc[UR8][R10.64] ;  /* 0x000000080a1b7981 */ /* 0x000f68000c1e1900 */
[----:B------:R0:W5:Y:S04]  /*0300*/  LDG.E R9, desc[UR8][R2.64+0xc] ;  /* 0x00000c0802097981 */ /* 0x000168000c1e1900 */
[----:B------:R-:W5:Y:S01]  /*0310*/  LDG.E R12, desc[UR8][R12.64] ;  /* 0x000000080c0c7981 */ /* 0x000f62000c1e1900 */
[----:B------:R-:W-:-:S04]  /*0320*/  UIADD3 UR7, UPT, UPT, UR7, 0x8, URZ ;  /* 0x0000000807077890 */ /* 0x000fc8000fffe0ff */
[----:B------:R-:W-:Y:S01]  /*0330*/  UISETP.NE.AND UP1, UPT, UR7, URZ, UPT ;  /* 0x000000ff0700728c */ /* 0x000fe2000bf25270 */
[----:B------:R-:W-:Y:S02]  /*0340*/  IADD3 R4, P0, PT, R2, 0x20, RZ ;  /* 0x0000002002047810 */ /* 0x000fe40007f1e0ff */
[----:B------:R-:W-:Y:S02]  /*0350*/  LEA R16, R19, R16, 0x3 ;  /* 0x0000001013107211 */ /* 0x000fe400078e18ff */
[----:B0-----:R-:W-:Y:S01]  /*0360*/  IADD3.X R3, PT, PT, RZ, R3, RZ, P0, !PT ;  /* 0x00000003ff037210 */ /* 0x001fe200007fe4ff */
[----:B--2---:R-:W-:-:S04]  /*0370*/  FFMA R17, R18, R20, R17 ;  /* 0x0000001412117223 */ /* 0x004fc80000000011 */
[----:B---3--:R-:W-:-:S04]  /*0380*/  FFMA R22, R22, R21, R17 ;  /* 0x0000001516167223 */ /* 0x008fc80000000011 */
[----:B----4-:R-:W-:-:S04]  /*0390*/  FFMA R22, R23, R24, R22 ;  /* 0x0000001817167223 */ /* 0x010fc80000000016 */
[----:B-----5:R-:W-:-:S04]  /*03a0*/  FFMA R25, R25, R8, R22 ;  /* 0x0000000819197223 */ /* 0x020fc80000000016 */
[----:B------:R-:W-:-:S04]  /*03b0*/  FFMA R5, R26, R5, R25 ;  /* 0x000000051a057223 */ /* 0x000fc80000000019 */
[----:B------:R-:W-:-:S04]  /*03c0*/  FFMA R28, R28, R7, R5 ;  /* 0x000000071c1c7223 */ /* 0x000fc80000000005 */
[----:B------:R-:W-:-:S04]  /*03d0*/  FFMA R28, R29, R27, R28 ;  /* 0x0000001b1d1c7223 */ /* 0x000fc8000000001c */
[----:B------:R-:W-:Y:S01]  /*03e0*/  FFMA R17, R9, R12, R28 ;  /* 0x0000000c09117223 */ /* 0x000fe2000000001c */
[----:B------:R-:W-:Y:S06]  /*03f0*/  BRA.U UP1, `(.L_x_2) ;  /* 0xfffffffd015c7547 */ /* 0x000fec000b83ffff */
.L_x_1:
[----:B------:R-:W-:Y:S05]  /*0400*/  BRA.U !UP0, `(.L_x_0) ;  /* 0x0000000508107547 */ /* 0x000fea000b800000 */
[----:B------:R-:W-:Y:S02]  /*0410*/  UISETP.GE.U32.AND UP0, UPT, UR6, 0x4, UPT ;  /* 0x000000040600788c */ /* 0x000fe4000bf06070 */
[----:B------:R-:W-:-:S04]  /*0420*/  ULOP3.LUT UR7, UR5, 0x3, URZ, 0xc0, !UPT ;  /* 0x0000000305077892 */ /* 0x000fc8000f8ec0ff */
[----:B------:R-:W-:-:S03]  /*0430*/  UISETP.NE.AND UP1, UPT, UR7, URZ, UPT ;  /* 0x000000ff0700728c */ /* 0x000fc6000bf25270 */
[----:B------:R-:W-:Y:S08]  /*0440*/  BRA.U !UP0, `(.L_x_3) ;  /* 0x0000000108707547 */ /* 0x000ff0000b800000 */
[----:B------:R-:W1:Y:S01]  /*0450*/  LDC R13, c[0x0][0x390] ;  /* 0x0000e400ff0d7b82 */ /* 0x000e620000000800 */
[----:B------:R-:W0:Y:S01]  /*0460*/  LDCU.64 UR10, c[0x0][0x388] ;  /* 0x00007100ff0a77ac */ /* 0x000e220008000a00 */
[C---:B------:R-:W-:Y:S02]  /*0470*/  IADD3 R3, PT, PT, R14.reuse, UR4, RZ ;  /* 0x000000040e037c10 */ /* 0x040fe4000fffe0ff */
[----:B------:R-:W-:-:S04]  /*0480*/  IADD3 R10, P0, PT, R14, UR4, RZ ;  /* 0x000000040e0a7c10 */ /* 0x000fc8000ff1e0ff */
[----:B------:R-:W2:Y:S08]  /*0490*/  LDC.64 R6, c[0x0][0x398] ;  /* 0x0000e600ff067b82 */ /* 0x000eb00000000a00 */
[----:B------:R-:W3:Y:S01]  /*04a0*/  LDC.64 R4, c[0x0][0x388] ;  /* 0x0000e200ff047b82 */ /* 0x000ee20000000a00 */
[----:B-1----:R-:W-:-:S04]  /*04b0*/  IMAD R9, R13, UR4, R0 ;  /* 0x000000040d097c24 */ /* 0x002fc8000f8e0200 */
[----:B--2---:R-:W-:-:S04]  /*04c0*/  IMAD.WIDE R6, R9, 0x4, R6 ;  /* 0x0000000409067825 */ /* 0x004fc800078e0206 */
[----:B------:R-:W-:Y:S02]  /*04d0*/  IMAD.WIDE R8, R13, 0x4, R6 ;  /* 0x000000040d087825 */ /* 0x000fe400078e0206 */
[----:B------:R-:W2:Y:S02]  /*04e0*/  LDG.E R6, desc[UR8][R6.64] ;  /* 0x0000000806067981 */ /* 0x000ea4000c1e1900 */
[----:B---3--:R-:W-:Y:S01]  /*04f0*/  IMAD.WIDE.U32 R4, R3, 0x4, R4 ;  /* 0x0000000403047825 */ /* 0x008fe200078e0004 */
[----:B------:R-:W-:Y:S02]  /*0500*/  IADD3.X R3, PT, PT, RZ, RZ, RZ, P0, !PT ;  /* 0x000000ffff037210 */ /* 0x000fe400007fe4ff */
[----:B0-----:R-:W-:-:S03]  /*0510*/  LEA R2, P0, R10, UR10, 0x2 ;  /* 0x0000000a0a027c11 */ /* 0x001fc6000f8010ff */
[----:B------:R-:W2:Y:S01]  /*0520*/  LDG.E R4, desc[UR8][R4.64] ;  /* 0x0000000804047981 */ /* 0x000ea2000c1e1900 */
[----:B------:R-:W-:Y:S01]  /*0530*/  LEA.HI.X R3, R10, UR11, R3, 0x2, P0 ;  /* 0x0000000b0a037c11 */ /* 0x000fe200080f1403 */
[C---:B------:R-:W-:Y:S02]  /*0540*/  IMAD.WIDE R10, R13.reuse, 0x4, R8 ;  /* 0x000000040d0a7825 */ /* 0x040fe400078e0208 */
[----:B------:R-:W3:Y:S04]  /*0550*/  LDG.E R8, desc[UR8][R8.64] ;  /* 0x0000000808087981 */ /* 0x000ee8000c1e1900 */
[----:B------:R-:W3:Y:S01]  /*0560*/  LDG.E R16, desc[UR8][R2.64+0x4] ;  /* 0x0000040802107981 */ /* 0x000ee2000c1e1900 */
[----:B------:R-:W-:-:S03]  /*0570*/  IMAD.WIDE R12, R13, 0x4, R10 ;  /* 0x000000040d0c7825 */ /* 0x000fc600078e020a */
[----:B------:R-:W4:Y:S04]  /*0580*/  LDG.E R18, desc[UR8][R10.64] ;  /* 0x000000080a127981 */ /* 0x000f28000c1e1900 */
[----:B------:R-:W4:Y:S04]  /*0590*/  LDG.E R19, desc[UR8][R2.64+0x8] ;  /* 0x0000080802137981 */ /* 0x000f28000c1e1900 */
[----:B------:R-:W5:Y:S04]  /*05a0*/  LDG.E R21, desc[UR8][R2.64+0xc] ;  /* 0x00000c0802157981 */ /* 0x000f68000c1e1900 */
[----:B------:R-:W5:Y:S01]  /*05b0*/  LDG.E R12, desc[UR8][R12.64] ;  /* 0x000000080c0c7981 */ /* 0x000f62000c1e1900 */
[----:B------:R-:W-:Y:S01]  /*05c0*/  UIADD3 UR4, UPT, UPT, UR4, 0x4, URZ ;  /* 0x0000000404047890 */ /* 0x000fe2000fffe0ff */
[----:B--2---:R-:W-:-:S04]  /*05d0*/  FFMA R17, R4, R6, R17 ;  /* 0x0000000604117223 */ /* 0x004fc80000000011 */
[----:B---3--:R-:W-:-:S04]  /*05e0*/  FFMA R16, R16, R8, R17 ;  /* 0x0000000810107223 */ /* 0x008fc80000000011 */
[----:B----4-:R-:W-:-:S04]  /*05f0*/  FFMA R16, R19, R18, R16 ;  /* 0x0000001213107223 */ /* 0x010fc80000000010 */
[----:B-----5:R-:W-:-:S07]  /*0600*/  FFMA R17, R21, R12, R16 ;  /* 0x0000000c15117223 */ /* 0x020fce0000000010 */
.L_x_3:
[----:B------:R-:W-:Y:S05]  /*0610*/  BRA.U !UP1, `(.L_x_0) ;  /* 0x00000001098c7547 */ /* 0x000fea000b800000 */
[----:B------:R-:W-:Y:S02]  /*0620*/  UISETP.NE.AND UP0, UPT, UR7, 0x1, UPT ;  /* 0x000000010700788c */ /* 0x000fe4000bf05270 */
[----:B------:R-:W-:-:S04]  /*0630*/  ULOP3.LUT UR5, UR5, 0x1, URZ, 0xc0, !UPT ;  /* 0x0000000105057892 */ /* 0x000fc8000f8ec0ff */
[----:B------:R-:W-:-:S03]  /*0640*/  UISETP.NE.U32.AND UP1, UPT, UR5, 0x1, UPT ;  /* 0x000000010500788c */ /* 0x000fc6000bf25070 */
[----:B------:R-:W-:Y:S08]  /*0650*/  BRA.U !UP0, `(.L_x_4) ;  /* 0x0000000108507547 */ /* 0x000ff0000b800000 */
[----:B------:R-:W1:Y:S01]  /*0660*/  LDC R9, c[0x0][0x390] ;  /* 0x0000e400ff097b82 */ /* 0x000e620000000800 */
[----:B------:R-:W0:Y:S01]  /*0670*/  LDCU.64 UR6, c[0x0][0x388] ;  /* 0x00007100ff0677ac */ /* 0x000e220008000a00 */
[C---:B------:R-:W-:Y:S02]  /*0680*/  IADD3 R7, PT, PT, R14.reuse, UR4, RZ ;  /* 0x000000040e077c10 */ /* 0x040fe4000fffe0ff */
[----:B------:R-:W-:-:S04]  /*0690*/  IADD3 R8, P0, PT, R14, UR4, RZ ;  /* 0x000000040e087c10 */ /* 0x000fc8000ff1e0ff */
[----:B------:R-:W2:Y:S08]  /*06a0*/  LDC.64 R2, c[0x0][0x388] ;  /* 0x0000e200ff027b82 */ /* 0x000eb00000000a00 */
[----:B------:R-:W3:Y:S01]  /*06b0*/  LDC.64 R4, c[0x0][0x398] ;  /* 0x0000e600ff047b82 */ /* 0x000ee20000000a00 */
[----:B-1----:R-:W-:Y:S02]  /*06c0*/  IMAD R11, R9, UR4, R0 ;  /* 0x00000004090b7c24 */ /* 0x002fe4000f8e0200 */
[----:B--2---:R-:W-:Y:S01]  /*06d0*/  IMAD.WIDE.U32 R2, R7, 0x4, R2 ;  /* 0x0000000407027825 */ /* 0x004fe200078e0002 */
[----:B------:R-:W-:-:S02]  /*06e0*/  IADD3.X R7, PT, PT, RZ, RZ, RZ, P0, !PT ;  /* 0x000000ffff077210 */ /* 0x000fc400007fe4ff */
[----:B0-----:R-:W-:-:S03]  /*06f0*/  LEA R6, P0, R8, UR6, 0x2 ;  /* 0x0000000608067c11 */ /* 0x001fc6000f8010ff */
[----:B------:R-:W2:Y:S01]  /*0700*/  LDG.E R2, desc[UR8][R2.64] ;  /* 0x0000000802027981 */ /* 0x000ea2000c1e1900 */
[----:B------:R-:W-:Y:S01]  /*0710*/  LEA.HI.X R7, R8, UR7, R7, 0x2, P0 ;  /* 0x0000000708077c11 */ /* 0x000fe200080f1407 */
[----:B---3--:R-:W-:-:S04]  /*0720*/  IMAD.WIDE R4, R11, 0x4, R4 ;  /* 0x000000040b047825 */ /* 0x008fc800078e0204 */
[----:B------:R-:W3:Y:S01]  /*0730*/  LDG.E R6, desc[UR8][R6.64+0x4] ;  /* 0x0000040806067981 */ /* 0x000ee2000c1e1900 */
[----:B------:R-:W-:-:S03]  /*0740*/  IMAD.WIDE R8, R9, 0x4, R4 ;  /* 0x0000000409087825 */ /* 0x000fc600078e0204 */
[----:B------:R-:W2:Y:S04]  /*0750*/  LDG.E R4, desc[UR8][R4.64] ;  /* 0x0000000804047981 */ /* 0x000ea8000c1e1900 */
[----:B------:R-:W3:Y:S01]  /*0760*/  LDG.E R8, desc[UR8][R8.64] ;  /* 0x0000000808087981 */ /* 0x000ee2000c1e1900 */
[----:B------:R-:W-:Y:S01]  /*0770*/  UIADD3 UR4, UPT, UPT, UR4, 0x2, URZ ;  /* 0x0000000204047890 */ /* 0x000fe2000fffe0ff */
[----:B--2---:R-:W-:-:S04]  /*0780*/  FFMA R17, R2, R4, R17 ;  /* 0x0000000402117223 */ /* 0x004fc80000000011 */
[----:B---3--:R-:W-:-:S07]  /*0790*/  FFMA R17, R6, R8, R17 ;  /* 0x0000000806117223 */ /* 0x008fce0000000011 */
.L_x_4:
[----:B------:R-:W-:Y:S05]  /*07a0*/  BRA.U UP1, `(.L_x_0) ;  /* 0x0000000101287547 */ /* 0x000fea000b800000 */
[----:B------:R-:W1:Y:S01]  /*07b0*/  LDC R9, c[0x0][0x390] ;  /* 0x0000e400ff097b82 */ /* 0x000e620000000800 */
[----:B------:R-:W-:-:S07]  /*07c0*/  IADD3 R7, PT, PT, R14, UR4, RZ ;  /* 0x000000040e077c10 */ /* 0x000fce000fffe0ff */
[----:B------:R-:W0:Y:S08]  /*07d0*/  LDC.64 R2, c[0x0][0x388] ;  /* 0x0000e200ff027b82 */ /* 0x000e300000000a00 */
[----:B------:R-:W2:Y:S01]  /*07e0*/  LDC.64 R4, c[0x0][0x398] ;  /* 0x0000e600ff047b82 */ /* 0x000ea20000000a00 */
[----:B-1----:R-:W-:Y:S02]  /*07f0*/  IMAD R9, R9, UR4, R0 ;  /* 0x0000000409097c24 */ /* 0x002fe4000f8e0200 */
[----:B0-----:R-:W-:-:S06]  /*0800*/  IMAD.WIDE.U32 R2, R7, 0x4, R2 ;  /* 0x0000000407027825 */ /* 0x001fcc00078e0002 */
[----:B------:R-:W3:Y:S01]  /*0810*/  LDG.E R2, desc[UR8][R2.64] ;  /* 0x0000000802027981 */ /* 0x000ee2000c1e1900 */
[----:B--2---:R-:W-:-:S06]  /*0820*/  IMAD.WIDE R4, R9, 0x4, R4 ;  /* 0x0000000409047825 */ /* 0x004fcc00078e0204 */
[----:B------:R-:W3:Y:S02]  /*0830*/  LDG.E R4, desc[UR8][R4.64] ;  /* 0x0000000804047981 */ /* 0x000ee4000c1e1900 */
[----:B---3--:R-:W-:-:S07]  /*0840*/  FFMA R17, R2, R4, R17 ;  /* 0x0000000402117223 */ /* 0x008fce0000000011 */
.L_x_0:
[----:B------:R-:W0:Y:S01]  /*0850*/  LDC.64 R2, c[0x0][0x3a8] ;  /* 0x0000ea00ff027b82 */ /* 0x000e220000000a00 */
[----:B------:R-:W1:Y:S02]  /*0860*/  LDCU UR4, c[0x0][0x3a0] ;  /* 0x00007400ff0477ac */ /* 0x000e640008000800 */
[----:B-1-3--:R-:W-:-:S04]  /*0870*/  IMAD R15, R15, UR4, R0 ;  /* 0x000000040f0f7c24 */ /* 0x00afc8000f8e0200 */
[----:B0-----:R-:W-:-:S05]  /*0880*/  IMAD.WIDE R2, R15, 0x4, R2 ;  /* 0x000000040f027825 */ /* 0x001fca00078e0202 */
[----:B------:R-:W-:Y:S01]  /*0890*/  STG.E desc[UR8][R2.64], R17 ;  /* 0x0000001102007986 */ /* 0x000fe2000c101908 */
[----:B------:R-:W-:Y:S05]  /*08a0*/  EXIT ;  /* 0x000000000000794d */ /* 0x000fea0003800000 */
.L_x_5:
[----:B------:R-:W-:-:S00]  /*08b0*/  BRA `(.L_x_5) ;  /* 0xfffffffc00fc7947 */ /* 0x000fc0000383ffff */
[----:B------:R-:W-:-:S00]  /*08c0*/  NOP ;  /* 0x0000000000007918 */ /* 0x000fc00000000000 */
        /* <DEDUP_REMOVED lines=11> */
.L_x_6:


//--------------------- .nv.shared.reserved.0     --------------------------
	.section	.nv.shared.reserved.0,"aw",@nobits
	.weak		__nv_reservedSMEM_offset_0_alias
	.size		__nv_reservedSMEM_offset_0_alias, 0, 64
	.other		__nv_reservedSMEM_offset_0_alias,@"STO_CUDA_RESERVED_SHARED STV_DEFAULT"
__nv_reservedSMEM_offset_0_alias:
	.zero		0
	.zero		64


//--------------------- .nv.constant0._Z15MatrixMulKernel6MatrixS_S_ --------------------------
	.section	.nv.constant0._Z15MatrixMulKernel6MatrixS_S_,"a",@progbits
	.sectionflags	@""
	.align	4
.nv.constant0._Z15MatrixMulKernel6MatrixS_S_:
	.zero		944


//--------------------- SYMBOLS --------------------------

	.type		.nv.reservedSmem.offset0,@object
	.size		.nv.reservedSmem.offset0,0x4
